//
// Generated by NVIDIA NVVM Compiler
//
// Compiler Build ID: CL-36424714
// Cuda compilation tools, release 13.0, V13.0.88
// Based on NVVM 20.0.0
//

.version 9.0
.target sm_100
.address_size 64

	// .globl	_Z16oned_init_kernelPfi

.visible .entry _Z16oned_init_kernelPfi(
	.param .u64 .ptr .align 1 _Z16oned_init_kernelPfi_param_0,
	.param .u32 _Z16oned_init_kernelPfi_param_1
)
{
	.reg .pred 	%p<2>;
	.reg .b32 	%r<6>;
	.reg .b32 	%f<2>;
	.reg .b64 	%rd<5>;

	ld.param.u64 	%rd1, [_Z16oned_init_kernelPfi_param_0];
	ld.param.u32 	%r2, [_Z16oned_init_kernelPfi_param_1];
	mov.u32 	%r3, %ctaid.x;
	mov.u32 	%r4, %ntid.x;
	mov.u32 	%r5, %tid.x;
	mad.lo.s32 	%r1, %r3, %r4, %r5;
	setp.ge.s32 	%p1, %r1, %r2;
	@%p1 bra 	$L__BB0_2;
	cvta.to.global.u64 	%rd2, %rd1;
	cvt.rn.f32.s32 	%f1, %r1;
	mul.wide.s32 	%rd3, %r1, 4;
	add.s64 	%rd4, %rd2, %rd3;
	st.global.f32 	[%rd4], %f1;
$L__BB0_2:
	ret;

}


// ===== COMPILED SASS (sm_100) =====

	.target	sm_100

	.elftype	@"ET_EXEC"


//--------------------- .note.nv.tkinfo           --------------------------
	.section	.note.nv.tkinfo,"",@"SHT_NOTE"
	.sectionflags	@"SHF_NOTE_NV_TKINFO"
	.tkinfo
        /*0018*/ 	.word	0x00000002
        /*0030*/ 	.string	""
        /*0030*/ 	.string	"ptxas"
        /*0030*/ 	.string	"Cuda compilation tools, release 13.0, V13.0.88"
        /*0030*/ 	.string	"Build cuda_13.0.r13.0/compiler.36424714_0"
        /*0030*/ 	.string	"-arch sm_100 -m 64 "



//--------------------- .note.nv.cuinfo           --------------------------
	.section	.note.nv.cuinfo,"",@"SHT_NOTE"
	.sectionflags	@"SHF_NOTE_NV_CUINFO"
        /*0018*/ 	.short	0x0002
        /*001a*/ 	.short	0x0064
        /*001c*/ 	.short	0x0082
	.zero		2


//--------------------- .nv.info                  --------------------------
	.section	.nv.info,"",@"SHT_CUDA_INFO"
	.align	4


	//----- nvinfo : EIATTR_REGCOUNT
	.align		4
        /*0000*/ 	.byte	0x04, 0x2f
        /*0002*/ 	.short	(.L_1 - .L_0)
	.align		4
.L_0:
        /*0004*/ 	.word	index@(_Z16oned_init_kernelPfi)
        /*0008*/ 	.word	0x0000000a


	//----- nvinfo : EIATTR_FRAME_SIZE
	.align		4
.L_1:
        /*000c*/ 	.byte	0x04, 0x11
        /*000e*/ 	.short	(.L_3 - .L_2)
	.align		4
.L_2:
        /*0010*/ 	.word	index@(_Z16oned_init_kernelPfi)
        /*0014*/ 	.word	0x00000000


	//----- nvinfo : EIATTR_MIN_STACK_SIZE
	.align		4
.L_3:
        /*0018*/ 	.byte	0x04, 0x12
        /*001a*/ 	.short	(.L_5 - .L_4)
	.align		4
.L_4:
        /*001c*/ 	.word	index@(_Z16oned_init_kernelPfi)
        /*0020*/ 	.word	0x00000000
.L_5:


//--------------------- .nv.compat                --------------------------
	.section	.nv.compat,"",@"SHT_CUDA_COMPAT_INFO"
	.align	4
        /*0000*/ 	.byte	0x02, 0x09, 0x00, 0x00, 0x02, 0x02, 0x01, 0x00, 0x02, 0x05, 0x05, 0x00, 0x03, 0x07, 0x01, 0x01
        /*0010*/ 	.byte	0x02, 0x03, 0x00, 0x00, 0x02, 0x06, 0x01, 0x00, 0x04, 0x0b, 0x08, 0x00, 0x09, 0x00, 0x00, 0x00
        /*0020*/ 	.byte	0x00, 0x00, 0x00, 0x00


//--------------------- .nv.info._Z16oned_init_kernelPfi --------------------------
	.section	.nv.info._Z16oned_init_kernelPfi,"",@"SHT_CUDA_INFO"
	.sectionflags	@""
	.align	4


	//----- nvinfo : EIATTR_CUDA_API_VERSION
	.align		4
        /*0000*/ 	.byte	0x04, 0x37
        /*0002*/ 	.short	(.L_7 - .L_6)
.L_6:
        /*0004*/ 	.word	0x00000082


	//----- nvinfo : EIATTR_KPARAM_INFO
	.align		4
.L_7:
        /*0008*/ 	.byte	0x04, 0x17
        /*000a*/ 	.short	(.L_9 - .L_8)
.L_8:
        /*000c*/ 	.word	0x00000000
        /*0010*/ 	.short	0x0001
        /*0012*/ 	.short	0x0008
        /*0014*/ 	.byte	0x00, 0xf0, 0x11, 0x00


	//----- nvinfo : EIATTR_KPARAM_INFO
	.align		4
.L_9:
        /*0018*/ 	.byte	0x04, 0x17
        /*001a*/ 	.short	(.L_11 - .L_10)
.L_10:
        /*001c*/ 	.word	0x00000000
        /*0020*/ 	.short	0x0000
        /*0022*/ 	.short	0x0000
        /*0024*/ 	.byte	0x00, 0xf5, 0x21, 0x00


	//----- nvinfo : EIATTR_SPARSE_MMA_MASK
	.align		4
.L_11:
        /*0028*/ 	.byte	0x03, 0x50
        /*002a*/ 	.short	0x0000


	//----- nvinfo : EIATTR_MAXREG_COUNT
	.align		4
        /*002c*/ 	.byte	0x03, 0x1b
        /*002e*/ 	.short	0x00ff


	//----- nvinfo : EIATTR_MERCURY_ISA_VERSION
	.align		4
        /*0030*/ 	.byte	0x03, 0x5f
        /*0032*/ 	.short	0x0101


	//----- nvinfo : EIATTR_VRC_CTA_INIT_COUNT
	.align		4
        /*0034*/ 	.byte	0x02, 0x4a
	.zero		1
	.zero		1


	//----- nvinfo : EIATTR_EXIT_INSTR_OFFSETS
	.align		4
        /*0038*/ 	.byte	0x04, 0x1c
        /*003a*/ 	.short	(.L_13 - .L_12)


	//   ....[0]....
.L_12:
        /*003c*/ 	.word	0x00000070


	//   ....[1]....
        /*0040*/ 	.word	0x000000d0


	//----- nvinfo : EIATTR_CBANK_PARAM_SIZE
	.align		4
.L_13:
        /*0044*/ 	.byte	0x03, 0x19
        /*0046*/ 	.short	0x000c


	//----- nvinfo : EIATTR_PARAM_CBANK
	.align		4
        /*0048*/ 	.byte	0x04, 0x0a
        /*004a*/ 	.short	(.L_15 - .L_14)
	.align		4
.L_14:
        /*004c*/ 	.word	index@(.nv.constant0._Z16oned_init_kernelPfi)
        /*0050*/ 	.short	0x0380
        /*0052*/ 	.short	0x000c


	//----- nvinfo : EIATTR_SW_WAR
	.align		4
.L_15:
        /*0054*/ 	.byte	0x04, 0x36
        /*0056*/ 	.short	(.L_17 - .L_16)
.L_16:
        /*0058*/ 	.word	0x00000008
.L_17:


//--------------------- .nv.callgraph             --------------------------
	.section	.nv.callgraph,"",@"SHT_CUDA_CALLGRAPH"
	.align	4
	.sectionentsize	8
	.align		4
        /*0000*/ 	.word	0x00000000
	.align		4
        /*0004*/ 	.word	0xffffffff
	.align		4
        /*0008*/ 	.word	0x00000000
	.align		4
        /*000c*/ 	.word	0xfffffffe
	.align		4
        /*0010*/ 	.word	0x00000000
	.align		4
        /*0014*/ 	.word	0xfffffffd
	.align		4
        /*0018*/ 	.word	0x00000000
	.align		4
        /*001c*/ 	.word	0xfffffffc


//--------------------- .text._Z16oned_init_kernelPfi --------------------------
	.section	.text._Z16oned_init_kernelPfi,"ax",@progbits
	.align	128
        .global         _Z16oned_init_kernelPfi
        .type           _Z16oned_init_kernelPfi,@function
        .size           _Z16oned_init_kernelPfi,(.L_x_1 - _Z16oned_init_kernelPfi)
        .other          _Z16oned_init_kernelPfi,@"STO_CUDA_ENTRY STV_DEFAULT"
_Z16oned_init_kernelPfi:
.text._Z16oned_init_kernelPfi:
[----:B------:R-:W-:Y:S01]  /*0000*/  LDC R1, c[0x0][0x37c] ;  /* 0x0000df00ff017b82 */ /* 0x000fe20000000800 */
[----:B------:R-:W0:Y:S07]  /*0010*/  S2R R0, SR_TID.X ;  /* 0x0000000000007919 */ /* 0x000e2e0000002100 */
[----:B------:R-:W0:Y:S01]  /*0020*/  S2UR UR4, SR_CTAID.X ;  /* 0x00000000000479c3 */ /* 0x000e220000002500 */
[----:B------:R-:W1:Y:S07]  /*0030*/  LDCU UR5, c[0x0][0x388] ;  /* 0x00007100ff0577ac */ /* 0x000e6e0008000800 */
[----:B------:R-:W0:Y:S02]  /*0040*/  LDC R5, c[0x0][0x360] ;  /* 0x0000d800ff057b82 */ /* 0x000e240000000800 */
[----:B0-----:R-:W-:-:S05]  /*0050*/  IMAD R5, R5, UR4, R0 ;  /* 0x0000000405057c24 */ /* 0x001fca000f8e0200 */
[----:B-1----:R-:W-:-:S13]  /*0060*/  ISETP.GE.AND P0, PT, R5, UR5, PT ;  /* 0x0000000505007c0c */ /* 0x002fda000bf06270 */
[----:B------:R-:W-:Y:S05]  /*0070*/  @P0 EXIT ;  /* 0x000000000000094d */ /* 0x000fea0003800000 */
[----:B------:R-:W0:Y:S01]  /*0080*/  LDC.64 R2, c[0x0][0x380] ;  /* 0x0000e000ff027b82 */ /* 0x000e220000000a00 */
[----:B------:R-:W1:Y:S01]  /*0090*/  LDCU.64 UR4, c[0x0][0x358] ;  /* 0x00006b00ff0477ac */ /* 0x000e620008000a00 */
[----:B------:R-:W-:Y:S01]  /*00a0*/  I2FP.F32.S32 R7, R5 ;  /* 0x0000000500077245 */ /* 0x000fe20000201400 */
[----:B0-----:R-:W-:-:S05]  /*00b0*/  IMAD.WIDE R2, R5, 0x4, R2 ;  /* 0x0000000405027825 */ /* 0x001fca00078e0202 */
[----:B-1----:R-:W-:Y:S01]  /*00c0*/  STG.E desc[UR4][R2.64], R7 ;  /* 0x0000000702007986 */ /* 0x002fe2000c101904 */
[----:B------:R-:W-:Y:S05]  /*00d0*/  EXIT ;  /* 0x000000000000794d */ /* 0x000fea0003800000 */
.L_x_0:
[----:B------:R-:W-:-:S00]  /*00e0*/  BRA `(.L_x_0) ;  /* 0xfffffffc00fc7947 */ /* 0x000fc0000383ffff */
[----:B------:R-:W-:-:S00]  /*00f0*/  NOP ;  /* 0x0000000000007918 */ /* 0x000fc00000000000 */
        /* <DEDUP_REMOVED lines=8> */
.L_x_1:


//--------------------- .nv.shared.reserved.0     --------------------------
	.section	.nv.shared.reserved.0,"aw",@nobits
	.weak		__nv_reservedSMEM_offset_0_alias
	.size		__nv_reservedSMEM_offset_0_alias, 0, 64
	.other		__nv_reservedSMEM_offset_0_alias,@"STO_CUDA_RESERVED_SHARED STV_DEFAULT"
__nv_reservedSMEM_offset_0_alias:
	.zero		0
	.zero		64


//--------------------- .nv.constant0._Z16oned_init_kernelPfi --------------------------
	.section	.nv.constant0._Z16oned_init_kernelPfi,"a",@progbits
	.sectionflags	@""
	.align	4
.nv.constant0._Z16oned_init_kernelPfi:
	.zero		908


//--------------------- SYMBOLS --------------------------

	.type		.nv.reservedSmem.offset0,@object
	.size		.nv.reservedSmem.offset0,0x4
